//
// Generated by NVIDIA NVVM Compiler
//
// Compiler Build ID: CL-36424714
// Cuda compilation tools, release 13.0, V13.0.88
// Based on NVVM 20.0.0
//

.version 9.0
.target sm_100
.address_size 64

	// .globl	_Z8f_siggenPfS_S_ii
// _ZZ8f_siggenPfS_S_iiE8x_shared has been demoted

.visible .entry _Z8f_siggenPfS_S_ii(
	.param .u64 .ptr .align 1 _Z8f_siggenPfS_S_ii_param_0,
	.param .u64 .ptr .align 1 _Z8f_siggenPfS_S_ii_param_1,
	.param .u64 .ptr .align 1 _Z8f_siggenPfS_S_ii_param_2,
	.param .u32 _Z8f_siggenPfS_S_ii_param_3,
	.param .u32 _Z8f_siggenPfS_S_ii_param_4
)
{
	.reg .pred 	%p<16>;
	.reg .b32 	%r<52>;
	.reg .b32 	%f<21>;
	.reg .b64 	%rd<19>;
	// demoted variable
	.shared .align 4 .b8 _ZZ8f_siggenPfS_S_iiE8x_shared[1152];
	ld.param.u64 	%rd6, [_Z8f_siggenPfS_S_ii_param_0];
	ld.param.u64 	%rd7, [_Z8f_siggenPfS_S_ii_param_1];
	ld.param.u64 	%rd5, [_Z8f_siggenPfS_S_ii_param_2];
	ld.param.u32 	%r18, [_Z8f_siggenPfS_S_ii_param_3];
	ld.param.u32 	%r16, [_Z8f_siggenPfS_S_ii_param_4];
	cvta.to.global.u64 	%rd1, %rd7;
	cvta.to.global.u64 	%rd2, %rd6;
	mov.u32 	%r1, %ntid.x;
	mov.u32 	%r19, %ctaid.x;
	mov.u32 	%r2, %tid.x;
	mad.lo.s32 	%r3, %r1, %r19, %r2;
	mov.u32 	%r4, %ntid.y;
	mov.u32 	%r20, %ctaid.y;
	mul.lo.s32 	%r5, %r4, %r20;
	mov.u32 	%r6, %tid.y;
	add.s32 	%r21, %r5, %r6;
	setp.lt.s32 	%p2, %r3, %r16;
	setp.lt.s32 	%p3, %r21, %r18;
	and.pred  	%p1, %p2, %p3;
	not.pred 	%p4, %p1;
	@%p4 bra 	$L__BB0_5;
	mul.lo.s32 	%r8, %r16, %r21;
	add.s32 	%r50, %r8, %r3;
	add.s32 	%r10, %r6, 1;
	mad.lo.s32 	%r22, %r1, %r6, %r1;
	add.s32 	%r51, %r22, %r2;
	mul.wide.s32 	%rd8, %r50, 4;
	add.s64 	%rd3, %rd2, %rd8;
	ld.global.f32 	%f9, [%rd3];
	shl.b32 	%r23, %r51, 2;
	mov.u32 	%r24, _ZZ8f_siggenPfS_S_iiE8x_shared;
	add.s32 	%r12, %r24, %r23;
	st.shared.f32 	[%r12], %f9;
	setp.ne.s32 	%p5, %r6, 0;
	setp.eq.s32 	%p6, %r21, 0;
	or.pred  	%p7, %p5, %p6;
	@%p7 bra 	$L__BB0_3;
	sub.s32 	%r25, %r8, %r16;
	add.s32 	%r26, %r25, %r3;
	mul.wide.s32 	%rd9, %r26, 4;
	add.s64 	%rd10, %rd2, %rd9;
	ld.global.f32 	%f10, [%rd10];
	shl.b32 	%r27, %r2, 2;
	add.s32 	%r29, %r24, %r27;
	st.shared.f32 	[%r29], %f10;
$L__BB0_3:
	add.s32 	%r30, %r4, -1;
	setp.ne.s32 	%p8, %r6, %r30;
	add.s32 	%r32, %r10, %r5;
	setp.ge.u32 	%p9, %r32, %r18;
	or.pred  	%p10, %p8, %p9;
	@%p10 bra 	$L__BB0_5;
	mul.wide.s32 	%rd11, %r16, 4;
	add.s64 	%rd12, %rd3, %rd11;
	ld.global.f32 	%f11, [%rd12];
	shl.b32 	%r33, %r1, 2;
	add.s32 	%r34, %r12, %r33;
	st.shared.f32 	[%r34], %f11;
$L__BB0_5:
	bar.sync 	0;
	@%p4 bra 	$L__BB0_14;
	shl.b32 	%r35, %r51, 2;
	mov.u32 	%r36, _ZZ8f_siggenPfS_S_iiE8x_shared;
	add.s32 	%r37, %r36, %r35;
	ld.shared.f32 	%f12, [%r37];
	mul.wide.s32 	%rd13, %r50, 4;
	add.s64 	%rd14, %rd1, %rd13;
	ld.global.f32 	%f13, [%rd14];
	sub.f32 	%f18, %f12, %f13;
	setp.lt.s32 	%p12, %r3, 1;
	@%p12 bra 	$L__BB0_9;
	mad.lo.s32 	%r38, %r16, %r21, %r3;
	add.s32 	%r39, %r38, -1;
	mul.wide.s32 	%rd15, %r39, 4;
	add.s64 	%rd4, %rd1, %rd15;
	ld.global.f32 	%f14, [%rd4];
	sub.f32 	%f18, %f18, %f14;
	setp.eq.s32 	%p13, %r3, 1;
	@%p13 bra 	$L__BB0_9;
	ld.global.f32 	%f15, [%rd4+-4];
	sub.f32 	%f18, %f18, %f15;
$L__BB0_9:
	setp.eq.s32 	%p14, %r21, 0;
	@%p14 bra 	$L__BB0_11;
	mad.lo.s32 	%r40, %r6, %r1, %r2;
	shl.b32 	%r41, %r40, 2;
	add.s32 	%r43, %r36, %r41;
	ld.shared.f32 	%f16, [%r43];
	add.f32 	%f18, %f18, %f16;
$L__BB0_11:
	add.s32 	%r44, %r21, 1;
	setp.ge.u32 	%p15, %r44, %r18;
	@%p15 bra 	$L__BB0_13;
	add.s32 	%r45, %r6, 2;
	mad.lo.s32 	%r46, %r45, %r1, %r2;
	shl.b32 	%r47, %r46, 2;
	add.s32 	%r49, %r36, %r47;
	ld.shared.f32 	%f17, [%r49];
	add.f32 	%f18, %f18, %f17;
$L__BB0_13:
	cvta.to.global.u64 	%rd16, %rd5;
	add.s64 	%rd18, %rd16, %rd13;
	st.global.f32 	[%rd18], %f18;
$L__BB0_14:
	ret;

}


// ===== COMPILED SASS (sm_100) =====

	.target	sm_100

	.elftype	@"ET_EXEC"


//--------------------- .note.nv.tkinfo           --------------------------
	.section	.note.nv.tkinfo,"",@"SHT_NOTE"
	.sectionflags	@"SHF_NOTE_NV_TKINFO"
	.tkinfo
        /*0018*/ 	.word	0x00000002
        /*0030*/ 	.string	""
        /*0030*/ 	.string	"ptxas"
        /*0030*/ 	.string	"Cuda compilation tools, release 13.0, V13.0.88"
        /*0030*/ 	.string	"Build cuda_13.0.r13.0/compiler.36424714_0"
        /*0030*/ 	.string	"-arch sm_100 -m 64 "



//--------------------- .note.nv.cuinfo           --------------------------
	.section	.note.nv.cuinfo,"",@"SHT_NOTE"
	.sectionflags	@"SHF_NOTE_NV_CUINFO"
        /*0018*/ 	.short	0x0002
        /*001a*/ 	.short	0x0064
        /*001c*/ 	.short	0x0082
	.zero		2


//--------------------- .nv.info                  --------------------------
	.section	.nv.info,"",@"SHT_CUDA_INFO"
	.align	4


	//----- nvinfo : EIATTR_REGCOUNT
	.align		4
        /*0000*/ 	.byte	0x04, 0x2f
        /*0002*/ 	.short	(.L_1 - .L_0)
	.align		4
.L_0:
        /*0004*/ 	.word	index@(_Z8f_siggenPfS_S_ii)
        /*0008*/ 	.word	0x00000016


	//----- nvinfo : EIATTR_FRAME_SIZE
	.align		4
.L_1:
        /*000c*/ 	.byte	0x04, 0x11
        /*000e*/ 	.short	(.L_3 - .L_2)
	.align		4
.L_2:
        /*0010*/ 	.word	index@(_Z8f_siggenPfS_S_ii)
        /*0014*/ 	.word	0x00000000


	//----- nvinfo : EIATTR_MIN_STACK_SIZE
	.align		4
.L_3:
        /*0018*/ 	.byte	0x04, 0x12
        /*001a*/ 	.short	(.L_5 - .L_4)
	.align		4
.L_4:
        /*001c*/ 	.word	index@(_Z8f_siggenPfS_S_ii)
        /*0020*/ 	.word	0x00000000
.L_5:


//--------------------- .nv.compat                --------------------------
	.section	.nv.compat,"",@"SHT_CUDA_COMPAT_INFO"
	.align	4
        /*0000*/ 	.byte	0x02, 0x09, 0x00, 0x00, 0x02, 0x02, 0x01, 0x00, 0x02, 0x05, 0x05, 0x00, 0x03, 0x07, 0x01, 0x01
        /*0010*/ 	.byte	0x02, 0x03, 0x00, 0x00, 0x02, 0x06, 0x01, 0x00, 0x04, 0x0b, 0x08, 0x00, 0x09, 0x00, 0x00, 0x00
        /*0020*/ 	.byte	0x00, 0x00, 0x00, 0x00


//--------------------- .nv.info._Z8f_siggenPfS_S_ii --------------------------
	.section	.nv.info._Z8f_siggenPfS_S_ii,"",@"SHT_CUDA_INFO"
	.sectionflags	@""
	.align	4


	//----- nvinfo : EIATTR_CUDA_API_VERSION
	.align		4
        /*0000*/ 	.byte	0x04, 0x37
        /*0002*/ 	.short	(.L_7 - .L_6)
.L_6:
        /*0004*/ 	.word	0x00000082


	//----- nvinfo : EIATTR_KPARAM_INFO
	.align		4
.L_7:
        /*0008*/ 	.byte	0x04, 0x17
        /*000a*/ 	.short	(.L_9 - .L_8)
.L_8:
        /*000c*/ 	.word	0x00000000
        /*0010*/ 	.short	0x0004
        /*0012*/ 	.short	0x001c
        /*0014*/ 	.byte	0x00, 0xf0, 0x11, 0x00


	//----- nvinfo : EIATTR_KPARAM_INFO
	.align		4
.L_9:
        /*0018*/ 	.byte	0x04, 0x17
        /*001a*/ 	.short	(.L_11 - .L_10)
.L_10:
        /*001c*/ 	.word	0x00000000
        /*0020*/ 	.short	0x0003
        /*0022*/ 	.short	0x0018
        /*0024*/ 	.byte	0x00, 0xf0, 0x11, 0x00


	//----- nvinfo : EIATTR_KPARAM_INFO
	.align		4
.L_11:
        /*0028*/ 	.byte	0x04, 0x17
        /*002a*/ 	.short	(.L_13 - .L_12)
.L_12:
        /*002c*/ 	.word	0x00000000
        /*0030*/ 	.short	0x0002
        /*0032*/ 	.short	0x0010
        /*0034*/ 	.byte	0x00, 0xf5, 0x21, 0x00


	//----- nvinfo : EIATTR_KPARAM_INFO
	.align		4
.L_13:
        /*0038*/ 	.byte	0x04, 0x17
        /*003a*/ 	.short	(.L_15 - .L_14)
.L_14:
        /*003c*/ 	.word	0x00000000
        /*0040*/ 	.short	0x0001
        /*0042*/ 	.short	0x0008
        /*0044*/ 	.byte	0x00, 0xf5, 0x21, 0x00


	//----- nvinfo : EIATTR_KPARAM_INFO
	.align		4
.L_15:
        /*0048*/ 	.byte	0x04, 0x17
        /*004a*/ 	.short	(.L_17 - .L_16)
.L_16:
        /*004c*/ 	.word	0x00000000
        /*0050*/ 	.short	0x0000
        /*0052*/ 	.short	0x0000
        /*0054*/ 	.byte	0x00, 0xf5, 0x21, 0x00


	//----- nvinfo : EIATTR_SPARSE_MMA_MASK
	.align		4
.L_17:
        /*0058*/ 	.byte	0x03, 0x50
        /*005a*/ 	.short	0x0000


	//----- nvinfo : EIATTR_MAXREG_COUNT
	.align		4
        /*005c*/ 	.byte	0x03, 0x1b
        /*005e*/ 	.short	0x00ff


	//----- nvinfo : EIATTR_NUM_BARRIERS
	.align		4
        /*0060*/ 	.byte	0x02, 0x4c
        /*0062*/ 	.byte	0x01
	.zero		1


	//----- nvinfo : EIATTR_MERCURY_ISA_VERSION
	.align		4
        /*0064*/ 	.byte	0x03, 0x5f
        /*0066*/ 	.short	0x0101


	//----- nvinfo : EIATTR_VRC_CTA_INIT_COUNT
	.align		4
        /*0068*/ 	.byte	0x02, 0x4a
	.zero		1
	.zero		1


	//----- nvinfo : EIATTR_EXIT_INSTR_OFFSETS
	.align		4
        /*006c*/ 	.byte	0x04, 0x1c
        /*006e*/ 	.short	(.L_19 - .L_18)


	//   ....[0]....
.L_18:
        /*0070*/ 	.word	0x000002d0


	//   ....[1]....
        /*0074*/ 	.word	0x00000520


	//----- nvinfo : EIATTR_CRS_STACK_SIZE
	.align		4
.L_19:
        /*0078*/ 	.byte	0x04, 0x1e
        /*007a*/ 	.short	(.L_21 - .L_20)
.L_20:
        /*007c*/ 	.word	0x00000000


	//----- nvinfo : EIATTR_CBANK_PARAM_SIZE
	.align		4
.L_21:
        /*0080*/ 	.byte	0x03, 0x19
        /*0082*/ 	.short	0x0020


	//----- nvinfo : EIATTR_PARAM_CBANK
	.align		4
        /*0084*/ 	.byte	0x04, 0x0a
        /*0086*/ 	.short	(.L_23 - .L_22)
	.align		4
.L_22:
        /*0088*/ 	.word	index@(.nv.constant0._Z8f_siggenPfS_S_ii)
        /*008c*/ 	.short	0x0380
        /*008e*/ 	.short	0x0020


	//----- nvinfo : EIATTR_SW_WAR
	.align		4
.L_23:
        /*0090*/ 	.byte	0x04, 0x36
        /*0092*/ 	.short	(.L_25 - .L_24)
.L_24:
        /*0094*/ 	.word	0x00000008
.L_25:


//--------------------- .nv.callgraph             --------------------------
	.section	.nv.callgraph,"",@"SHT_CUDA_CALLGRAPH"
	.align	4
	.sectionentsize	8
	.align		4
        /*0000*/ 	.word	0x00000000
	.align		4
        /*0004*/ 	.word	0xffffffff
	.align		4
        /*0008*/ 	.word	0x00000000
	.align		4
        /*000c*/ 	.word	0xfffffffe
	.align		4
        /*0010*/ 	.word	0x00000000
	.align		4
        /*0014*/ 	.word	0xfffffffd
	.align		4
        /*0018*/ 	.word	0x00000000
	.align		4
        /*001c*/ 	.word	0xfffffffc


//--------------------- .text._Z8f_siggenPfS_S_ii --------------------------
	.section	.text._Z8f_siggenPfS_S_ii,"ax",@progbits
	.align	128
        .global         _Z8f_siggenPfS_S_ii
        .type           _Z8f_siggenPfS_S_ii,@function
        .size           _Z8f_siggenPfS_S_ii,(.L_x_5 - _Z8f_siggenPfS_S_ii)
        .other          _Z8f_siggenPfS_S_ii,@"STO_CUDA_ENTRY STV_DEFAULT"
_Z8f_siggenPfS_S_ii:
.text._Z8f_siggenPfS_S_ii:
[----:B------:R-:W-:Y:S01]  /*0000*/  LDC R1, c[0x0][0x37c] ;  /* 0x0000df00ff017b82 */ /* 0x000fe20000000800 */
[----:B------:R-:W0:Y:S07]  /*0010*/  S2R R0, SR_CTAID.Y ;  /* 0x0000000000007919 */ /* 0x000e2e0000002600 */
[----:B------:R-:W1:Y:S01]  /*0020*/  LDC R7, c[0x0][0x360] ;  /* 0x0000d800ff077b82 */ /* 0x000e620000000800 */
[----:B------:R-:W0:Y:S01]  /*0030*/  LDCU UR8, c[0x0][0x364] ;  /* 0x00006c80ff0877ac */ /* 0x000e220008000800 */
[----:B------:R-:W-:Y:S01]  /*0040*/  BSSY.RECONVERGENT B0, `(.L_x_0) ;  /* 0x0000027000007945 */ /* 0x000fe20003800200 */
[----:B------:R-:W2:Y:S01]  /*0050*/  S2R R5, SR_TID.Y ;  /* 0x0000000000057919 */ /* 0x000ea20000002200 */
[----:B------:R-:W3:Y:S01]  /*0060*/  LDCU.64 UR6, c[0x0][0x358] ;  /* 0x00006b00ff0677ac */ /* 0x000ee20008000a00 */
[----:B------:R-:W1:Y:S03]  /*0070*/  S2R R8, SR_TID.X ;  /* 0x0000000000087919 */ /* 0x000e660000002100 */
[----:B------:R-:W1:Y:S08]  /*0080*/  S2UR UR4, SR_CTAID.X ;  /* 0x00000000000479c3 */ /* 0x000e700000002500 */
[----:B------:R-:W4:Y:S01]  /*0090*/  LDC.64 R2, c[0x0][0x398] ;  /* 0x0000e600ff027b82 */ /* 0x000f220000000a00 */
[----:B0-----:R-:W-:-:S05]  /*00a0*/  IMAD R0, R0, UR8, RZ ;  /* 0x0000000800007c24 */ /* 0x001fca000f8e02ff */
[----:B--2---:R-:W-:Y:S01]  /*00b0*/  IADD3 R4, PT, PT, R0, R5, RZ ;  /* 0x0000000500047210 */ /* 0x004fe20007ffe0ff */
[----:B-1----:R-:W-:-:S03]  /*00c0*/  IMAD R6, R7, UR4, R8 ;  /* 0x0000000407067c24 */ /* 0x002fc6000f8e0208 */
[----:B----4-:R-:W-:-:S04]  /*00d0*/  ISETP.GE.AND P0, PT, R4, R2, PT ;  /* 0x000000020400720c */ /* 0x010fc80003f06270 */
[----:B------:R-:W-:-:S13]  /*00e0*/  ISETP.LT.AND P0, PT, R6, R3, !P0 ;  /* 0x000000030600720c */ /* 0x000fda0004701270 */
[----:B---3--:R-:W-:Y:S05]  /*00f0*/  @!P0 BRA `(.L_x_1) ;  /* 0x00000000006c8947 */ /* 0x008fea0003800000 */
[----:B------:R-:W0:Y:S01]  /*0100*/  LDC.64 R12, c[0x0][0x380] ;  /* 0x0000e000ff0c7b82 */ /* 0x000e220000000a00 */
[----:B------:R-:W-:Y:S01]  /*0110*/  ISETP.NE.AND P1, PT, R4, RZ, PT ;  /* 0x000000ff0400720c */ /* 0x000fe20003f25270 */
[----:B------:R-:W-:Y:S01]  /*0120*/  UIADD3 UR4, UPT, UPT, UR8, -0x1, URZ ;  /* 0xffffffff08047890 */ /* 0x000fe2000fffe0ff */
[----:B------:R-:W-:Y:S01]  /*0130*/  IADD3 R9, PT, PT, R0, 0x1, R5 ;  /* 0x0000000100097810 */ /* 0x000fe20007ffe005 */
[----:B------:R-:W-:Y:S01]  /*0140*/  IMAD R0, R4, R3, R6 ;  /* 0x0000000304007224 */ /* 0x000fe200078e0206 */
[----:B------:R-:W-:Y:S02]  /*0150*/  ISETP.NE.OR P1, PT, R5, RZ, !P1 ;  /* 0x000000ff0500720c */ /* 0x000fe40004f25670 */
[----:B------:R-:W-:-:S04]  /*0160*/  ISETP.GE.U32.AND P2, PT, R9, R2, PT ;  /* 0x000000020900720c */ /* 0x000fc80003f46070 */
[----:B------:R-:W-:-:S07]  /*0170*/  ISETP.NE.OR P2, PT, R5, UR4, P2 ;  /* 0x0000000405007c0c */ /* 0x000fce0009745670 */
[----:B------:R-:W-:-:S05]  /*0180*/  @!P1 IMAD R9, R4, R3, -R3 ;  /* 0x0000000304099224 */ /* 0x000fca00078e0a03 */
[----:B------:R-:W-:Y:S01]  /*0190*/  @!P1 IADD3 R9, PT, PT, R6, R9, RZ ;  /* 0x0000000906099210 */ /* 0x000fe20007ffe0ff */
[----:B0-----:R-:W-:-:S04]  /*01a0*/  IMAD.WIDE R10, R0, 0x4, R12 ;  /* 0x00000004000a7825 */ /* 0x001fc800078e020c */
[----:B------:R-:W-:-:S04]  /*01b0*/  @!P1 IMAD.WIDE R12, R9, 0x4, R12 ;  /* 0x00000004090c9825 */ /* 0x000fc800078e020c */
[----:B------:R-:W-:Y:S02]  /*01c0*/  @!P2 IMAD.WIDE R14, R3, 0x4, R10 ;  /* 0x00000004030ea825 */ /* 0x000fe400078e020a */
[----:B------:R-:W2:Y:S04]  /*01d0*/  LDG.E R10, desc[UR6][R10.64] ;  /* 0x000000060a0a7981 */ /* 0x000ea8000c1e1900 */
[----:B------:R-:W3:Y:S04]  /*01e0*/  @!P1 LDG.E R12, desc[UR6][R12.64] ;  /* 0x000000060c0c9981 */ /* 0x000ee8000c1e1900 */
[----:B------:R-:W4:Y:S01]  /*01f0*/  @!P2 LDG.E R14, desc[UR6][R14.64] ;  /* 0x000000060e0ea981 */ /* 0x000f22000c1e1900 */
[----:B------:R-:W0:Y:S01]  /*0200*/  S2UR UR5, SR_CgaCtaId ;  /* 0x00000000000579c3 */ /* 0x000e220000008800 */
[----:B------:R-:W-:Y:S01]  /*0210*/  IMAD R9, R7, R5, R7 ;  /* 0x0000000507097224 */ /* 0x000fe200078e0207 */
[----:B------:R-:W-:-:S03]  /*0220*/  UMOV UR4, 0x400 ;  /* 0x0000040000047882 */ /* 0x000fc60000000000 */
[----:B------:R-:W-:Y:S01]  /*0230*/  IMAD.IADD R9, R9, 0x1, R8 ;  /* 0x0000000109097824 */ /* 0x000fe200078e0208 */
[----:B0-----:R-:W-:-:S06]  /*0240*/  ULEA UR4, UR5, UR4, 0x18 ;  /* 0x0000000405047291 */ /* 0x001fcc000f8ec0ff */
[----:B------:R-:W-:Y:S02]  /*0250*/  LEA R16, R9, UR4, 0x2 ;  /* 0x0000000409107c11 */ /* 0x000fe4000f8e10ff */
[----:B------:R-:W-:Y:S02]  /*0260*/  @!P1 LEA R17, R8, UR4, 0x2 ;  /* 0x0000000408119c11 */ /* 0x000fe4000f8e10ff */
[----:B------:R-:W-:Y:S01]  /*0270*/  @!P2 LEA R19, R7, R16, 0x2 ;  /* 0x000000100713a211 */ /* 0x000fe200078e10ff */
[----:B--2---:R0:W-:Y:S04]  /*0280*/  STS [R16], R10 ;  /* 0x0000000a10007388 */ /* 0x0041e80000000800 */
[----:B---3--:R0:W-:Y:S04]  /*0290*/  @!P1 STS [R17], R12 ;  /* 0x0000000c11009388 */ /* 0x0081e80000000800 */
[----:B----4-:R0:W-:Y:S02]  /*02a0*/  @!P2 STS [R19], R14 ;  /* 0x0000000e1300a388 */ /* 0x0101e40000000800 */
.L_x_1:
[----:B------:R-:W-:Y:S05]  /*02b0*/  BSYNC.RECONVERGENT B0 ;  /* 0x0000000000007941 */ /* 0x000fea0003800200 */
.L_x_0:
[----:B------:R-:W-:Y:S06]  /*02c0*/  BAR.SYNC.DEFER_BLOCKING 0x0 ;  /* 0x0000000000007b1d */ /* 0x000fec0000010000 */
[----:B------:R-:W-:Y:S05]  /*02d0*/  @!P0 EXIT ;  /* 0x000000000000894d */ /* 0x000fea0003800000 */
[----:B0-----:R-:W0:Y:S02]  /*02e0*/  LDC.64 R10, c[0x0][0x388] ;  /* 0x0000e200ff0a7b82 */ /* 0x001e240000000a00 */
[----:B0-----:R-:W-:-:S06]  /*02f0*/  IMAD.WIDE R12, R0, 0x4, R10 ;  /* 0x00000004000c7825 */ /* 0x001fcc00078e020a */
[----:B------:R0:W2:Y:S01]  /*0300*/  LDG.E R13, desc[UR6][R12.64] ;  /* 0x000000060c0d7981 */ /* 0x0000a2000c1e1900 */
[----:B------:R-:W1:Y:S01]  /*0310*/  S2UR UR5, SR_CgaCtaId ;  /* 0x00000000000579c3 */ /* 0x000e620000008800 */
[C---:B------:R-:W-:Y:S01]  /*0320*/  VIADD R15, R4.reuse, 0x1 ;  /* 0x00000001040f7836 */ /* 0x040fe20000000000 */
[----:B------:R-:W-:Y:S01]  /*0330*/  ISETP.NE.AND P1, PT, R4, RZ, PT ;  /* 0x000000ff0400720c */ /* 0x000fe20003f25270 */
[----:B------:R-:W-:Y:S01]  /*0340*/  UMOV UR4, 0x400 ;  /* 0x0000040000047882 */ /* 0x000fe20000000000 */
[----:B------:R-:W-:Y:S01]  /*0350*/  ISETP.GE.AND P2, PT, R6, 0x1, PT ;  /* 0x000000010600780c */ /* 0x000fe20003f46270 */
[----:B------:R-:W-:Y:S01]  /*0360*/  BSSY.RECONVERGENT B0, `(.L_x_2) ;  /* 0x0000017000007945 */ /* 0x000fe20003800200 */
[----:B------:R-:W-:-:S13]  /*0370*/  ISETP.GE.U32.AND P0, PT, R15, R2, PT ;  /* 0x000000020f00720c */ /* 0x000fda0003f06070 */
[----:B------:R-:W-:Y:S01]  /*0380*/  @!P0 IADD3 R2, PT, PT, R5, 0x2, RZ ;  /* 0x0000000205028810 */ /* 0x000fe20007ffe0ff */
[----:B------:R-:W-:Y:S01]  /*0390*/  @P1 IMAD R5, R7, R5, R8 ;  /* 0x0000000507051224 */ /* 0x000fe200078e0208 */
[----:B-1----:R-:W-:-:S03]  /*03a0*/  ULEA UR4, UR5, UR4, 0x18 ;  /* 0x0000000405047291 */ /* 0x002fc6000f8ec0ff */
[----:B------:R-:W-:-:S03]  /*03b0*/  @!P0 IMAD R7, R2, R7, R8 ;  /* 0x0000000702078224 */ /* 0x000fc600078e0208 */
[----:B------:R-:W-:Y:S02]  /*03c0*/  LEA R15, R9, UR4, 0x2 ;  /* 0x00000004090f7c11 */ /* 0x000fe4000f8e10ff */
[----:B------:R-:W-:Y:S01]  /*03d0*/  @P1 LEA R5, R5, UR4, 0x2 ;  /* 0x0000000405051c11 */ /* 0x000fe2000f8e10ff */
[----:B------:R-:W1:Y:S01]  /*03e0*/  LDC.64 R8, c[0x0][0x390] ;  /* 0x0000e400ff087b82 */ /* 0x000e620000000a00 */
[----:B------:R-:W-:Y:S01]  /*03f0*/  @!P0 LEA R7, R7, UR4, 0x2 ;  /* 0x0000000407078c11 */ /* 0x000fe2000f8e10ff */
[----:B------:R-:W2:Y:S04]  /*0400*/  LDS R2, [R15] ;  /* 0x000000000f027984 */ /* 0x000ea80000000800 */
[----:B0-----:R0:W3:Y:S04]  /*0410*/  @P1 LDS R12, [R5] ;  /* 0x00000000050c1984 */ /* 0x0010e80000000800 */
[----:B------:R0:W4:Y:S01]  /*0420*/  @!P0 LDS R14, [R7] ;  /* 0x00000000070e8984 */ /* 0x0001220000000800 */
[----:B--2---:R-:W-:Y:S01]  /*0430*/  FADD R13, R2, -R13 ;  /* 0x8000000d020d7221 */ /* 0x004fe20000000000 */
[----:B01-34-:R-:W-:Y:S06]  /*0440*/  @!P2 BRA `(.L_x_3) ;  /* 0x000000000020a947 */ /* 0x01bfec0003800000 */
[----:B------:R-:W-:Y:S01]  /*0450*/  IMAD R0, R4, R3, R6 ;  /* 0x0000000304007224 */ /* 0x000fe200078e0206 */
[----:B------:R-:W-:-:S04]  /*0460*/  ISETP.NE.AND P2, PT, R6, 0x1, PT ;  /* 0x000000010600780c */ /* 0x000fc80003f45270 */
[----:B------:R-:W-:-:S05]  /*0470*/  IADD3 R3, PT, PT, R0, -0x1, RZ ;  /* 0xffffffff00037810 */ /* 0x000fca0007ffe0ff */
[----:B------:R-:W-:-:S05]  /*0480*/  IMAD.WIDE R10, R3, 0x4, R10 ;  /* 0x00000004030a7825 */ /* 0x000fca00078e020a */
[----:B------:R-:W2:Y:S04]  /*0490*/  LDG.E R2, desc[UR6][R10.64] ;  /* 0x000000060a027981 */ /* 0x000ea8000c1e1900 */
[----:B------:R-:W3:Y:S01]  /*04a0*/  @P2 LDG.E R4, desc[UR6][R10.64+-0x4] ;  /* 0xfffffc060a042981 */ /* 0x000ee2000c1e1900 */
[----:B--2---:R-:W-:-:S04]  /*04b0*/  FADD R13, R13, -R2 ;  /* 0x800000020d0d7221 */ /* 0x004fc80000000000 */
[----:B---3--:R-:W-:-:S07]  /*04c0*/  @P2 FADD R13, R13, -R4 ;  /* 0x800000040d0d2221 */ /* 0x008fce0000000000 */
.L_x_3:
[----:B------:R-:W-:Y:S05]  /*04d0*/  BSYNC.RECONVERGENT B0 ;  /* 0x0000000000007941 */ /* 0x000fea0003800200 */
.L_x_2:
[----:B------:R-:W-:Y:S01]  /*04e0*/  @P1 FADD R13, R13, R12 ;  /* 0x0000000c0d0d1221 */ /* 0x000fe20000000000 */
[----:B------:R-:W-:-:S04]  /*04f0*/  IMAD.WIDE R8, R0, 0x4, R8 ;  /* 0x0000000400087825 */ /* 0x000fc800078e0208 */
[----:B------:R-:W-:-:S05]  /*0500*/  @!P0 FADD R13, R13, R14 ;  /* 0x0000000e0d0d8221 */ /* 0x000fca0000000000 */
[----:B------:R-:W-:Y:S01]  /*0510*/  STG.E desc[UR6][R8.64], R13 ;  /* 0x0000000d08007986 */ /* 0x000fe2000c101906 */
[----:B------:R-:W-:Y:S05]  /*0520*/  EXIT ;  /* 0x000000000000794d */ /* 0x000fea0003800000 */
.L_x_4:
[----:B------:R-:W-:-:S00]  /*0530*/  BRA `(.L_x_4) ;  /* 0xfffffffc00fc7947 */ /* 0x000fc0000383ffff */
[----:B------:R-:W-:-:S00]  /*0540*/  NOP ;  /* 0x0000000000007918 */ /* 0x000fc00000000000 */
        /* <DEDUP_REMOVED lines=11> */
.L_x_5:


//--------------------- .nv.shared._Z8f_siggenPfS_S_ii --------------------------
	.section	.nv.shared._Z8f_siggenPfS_S_ii,"aw",@nobits
	.sectionflags	@""
	.align	4
.nv.shared._Z8f_siggenPfS_S_ii:
	.zero		2176


//--------------------- .nv.shared.reserved.0     --------------------------
	.section	.nv.shared.reserved.0,"aw",@nobits
	.weak		__nv_reservedSMEM_offset_0_alias
	.size		__nv_reservedSMEM_offset_0_alias, 0, 64
	.other		__nv_reservedSMEM_offset_0_alias,@"STO_CUDA_RESERVED_SHARED STV_DEFAULT"
__nv_reservedSMEM_offset_0_alias:
	.zero		0
	.zero		64


//--------------------- .nv.constant0._Z8f_siggenPfS_S_ii --------------------------
	.section	.nv.constant0._Z8f_siggenPfS_S_ii,"a",@progbits
	.sectionflags	@""
	.align	4
.nv.constant0._Z8f_siggenPfS_S_ii:
	.zero		928


//--------------------- SYMBOLS --------------------------

	.type		.nv.reservedSmem.offset0,@object
	.size		.nv.reservedSmem.offset0,0x4
	.type		.nv.reservedSmem.cap,@object
	.size		.nv.reservedSmem.cap,0x4
